//
// Generated by NVIDIA NVVM Compiler
//
// Compiler Build ID: CL-36424714
// Cuda compilation tools, release 13.0, V13.0.88
// Based on NVVM 20.0.0
//

.version 9.0
.target sm_100
.address_size 64

	// .globl	_Z13relax_initialPiS_Pbi

.visible .entry _Z13relax_initialPiS_Pbi(
	.param .u64 .ptr .align 1 _Z13relax_initialPiS_Pbi_param_0,
	.param .u64 .ptr .align 1 _Z13relax_initialPiS_Pbi_param_1,
	.param .u64 .ptr .align 1 _Z13relax_initialPiS_Pbi_param_2,
	.param .u32 _Z13relax_initialPiS_Pbi_param_3
)
{
	.reg .pred 	%p<2>;
	.reg .b32 	%r<7>;
	.reg .b64 	%rd<5>;

	ld.param.u64 	%rd2, [_Z13relax_initialPiS_Pbi_param_0];
	cvta.to.global.u64 	%rd1, %rd2;
	mov.u32 	%r1, %ctaid.x;
	mov.u32 	%r2, %ntid.x;
	mov.u32 	%r3, %tid.x;
	mad.lo.s32 	%r4, %r1, %r2, %r3;
	mul.wide.s32 	%rd3, %r4, 4;
	add.s64 	%rd4, %rd1, %rd3;
	mov.b32 	%r5, 2147483647;
	st.global.u32 	[%rd4], %r5;
	setp.ne.s32 	%p1, %r4, 0;
	@%p1 bra 	$L__BB0_2;
	mov.b32 	%r6, 0;
	st.global.u32 	[%rd1], %r6;
$L__BB0_2:
	bar.sync 	0;
	ret;

}
	// .globl	_Z2bfiPKiPiPbS1_
.visible .entry _Z2bfiPKiPiPbS1_(
	.param .u32 _Z2bfiPKiPiPbS1__param_0,
	.param .u64 .ptr .align 1 _Z2bfiPKiPiPbS1__param_1,
	.param .u64 .ptr .align 1 _Z2bfiPKiPiPbS1__param_2,
	.param .u64 .ptr .align 1 _Z2bfiPKiPiPbS1__param_3,
	.param .u64 .ptr .align 1 _Z2bfiPKiPiPbS1__param_4
)
{
	.reg .pred 	%p<17>;
	.reg .b16 	%rs<7>;
	.reg .b32 	%r<50>;
	.reg .b64 	%rd<27>;

	ld.param.u32 	%r25, [_Z2bfiPKiPiPbS1__param_0];
	ld.param.u64 	%rd15, [_Z2bfiPKiPiPbS1__param_1];
	ld.param.u64 	%rd16, [_Z2bfiPKiPiPbS1__param_2];
	ld.param.u64 	%rd17, [_Z2bfiPKiPiPbS1__param_3];
	ld.param.u64 	%rd14, [_Z2bfiPKiPiPbS1__param_4];
	cvta.to.global.u64 	%rd1, %rd16;
	cvta.to.global.u64 	%rd2, %rd15;
	cvta.to.global.u64 	%rd3, %rd17;
	mov.u32 	%r26, %ctaid.x;
	mov.u32 	%r27, %ntid.x;
	mov.u32 	%r28, %tid.x;
	mad.lo.s32 	%r1, %r26, %r27, %r28;
	setp.ge.s32 	%p1, %r1, %r25;
	@%p1 bra 	$L__BB1_23;
	mov.b16 	%rs1, 0;
	st.global.u8 	[%rd3], %rs1;
	setp.lt.s32 	%p2, %r25, 1;
	@%p2 bra 	$L__BB1_23;
	mul.wide.s32 	%rd18, %r1, 4;
	add.s64 	%rd4, %rd1, %rd18;
	cvta.to.global.u64 	%rd19, %rd14;
	add.s64 	%rd5, %rd19, %rd18;
	and.b32  	%r2, %r25, 3;
	setp.lt.u32 	%p3, %r25, 4;
	mov.b32 	%r49, 0;
	@%p3 bra 	$L__BB1_17;
	and.b32  	%r49, %r25, 2147483644;
	mov.b32 	%r45, 0;
$L__BB1_4:
	mad.lo.s32 	%r31, %r45, %r25, %r1;
	mul.wide.s32 	%rd20, %r31, 4;
	add.s64 	%rd6, %rd2, %rd20;
	ld.global.u32 	%r5, [%rd6];
	setp.eq.s32 	%p4, %r5, 2147483647;
	mul.wide.u32 	%rd21, %r45, 4;
	add.s64 	%rd7, %rd1, %rd21;
	@%p4 bra 	$L__BB1_7;
	ld.global.u32 	%r32, [%rd4];
	ld.global.u32 	%r33, [%rd7];
	add.s32 	%r6, %r33, %r5;
	setp.le.s32 	%p5, %r32, %r6;
	@%p5 bra 	$L__BB1_7;
	st.global.u32 	[%rd4], %r6;
	mov.b16 	%rs2, 1;
	st.global.u8 	[%rd3], %rs2;
	st.global.u32 	[%rd5], %r45;
$L__BB1_7:
	mul.wide.u32 	%rd8, %r25, 4;
	add.s64 	%rd9, %rd6, %rd8;
	ld.global.u32 	%r7, [%rd9];
	setp.eq.s32 	%p6, %r7, 2147483647;
	@%p6 bra 	$L__BB1_10;
	ld.global.u32 	%r34, [%rd4];
	ld.global.u32 	%r35, [%rd7+4];
	add.s32 	%r8, %r35, %r7;
	setp.le.s32 	%p7, %r34, %r8;
	@%p7 bra 	$L__BB1_10;
	st.global.u32 	[%rd4], %r8;
	mov.b16 	%rs3, 1;
	st.global.u8 	[%rd3], %rs3;
	add.s32 	%r36, %r45, 1;
	st.global.u32 	[%rd5], %r36;
$L__BB1_10:
	add.s64 	%rd10, %rd9, %rd8;
	ld.global.u32 	%r9, [%rd10];
	setp.eq.s32 	%p8, %r9, 2147483647;
	@%p8 bra 	$L__BB1_13;
	ld.global.u32 	%r37, [%rd4];
	ld.global.u32 	%r38, [%rd7+8];
	add.s32 	%r10, %r38, %r9;
	setp.le.s32 	%p9, %r37, %r10;
	@%p9 bra 	$L__BB1_13;
	st.global.u32 	[%rd4], %r10;
	mov.b16 	%rs4, 1;
	st.global.u8 	[%rd3], %rs4;
	add.s32 	%r39, %r45, 2;
	st.global.u32 	[%rd5], %r39;
$L__BB1_13:
	add.s64 	%rd22, %rd10, %rd8;
	ld.global.u32 	%r11, [%rd22];
	setp.eq.s32 	%p10, %r11, 2147483647;
	@%p10 bra 	$L__BB1_16;
	ld.global.u32 	%r40, [%rd4];
	ld.global.u32 	%r41, [%rd7+12];
	add.s32 	%r12, %r41, %r11;
	setp.le.s32 	%p11, %r40, %r12;
	@%p11 bra 	$L__BB1_16;
	st.global.u32 	[%rd4], %r12;
	mov.b16 	%rs5, 1;
	st.global.u8 	[%rd3], %rs5;
	add.s32 	%r42, %r45, 3;
	st.global.u32 	[%rd5], %r42;
$L__BB1_16:
	add.s32 	%r45, %r45, 4;
	setp.ne.s32 	%p12, %r45, %r49;
	@%p12 bra 	$L__BB1_4;
$L__BB1_17:
	setp.eq.s32 	%p13, %r2, 0;
	@%p13 bra 	$L__BB1_23;
	mul.wide.u32 	%rd23, %r49, 4;
	add.s64 	%rd26, %rd1, %rd23;
	mad.lo.s32 	%r48, %r49, %r25, %r1;
	neg.s32 	%r47, %r2;
$L__BB1_19:
	.pragma "nounroll";
	mul.wide.s32 	%rd24, %r48, 4;
	add.s64 	%rd25, %rd2, %rd24;
	ld.global.u32 	%r20, [%rd25];
	setp.eq.s32 	%p14, %r20, 2147483647;
	@%p14 bra 	$L__BB1_22;
	ld.global.u32 	%r43, [%rd4];
	ld.global.u32 	%r44, [%rd26];
	add.s32 	%r21, %r44, %r20;
	setp.le.s32 	%p15, %r43, %r21;
	@%p15 bra 	$L__BB1_22;
	st.global.u32 	[%rd4], %r21;
	mov.b16 	%rs6, 1;
	st.global.u8 	[%rd3], %rs6;
	st.global.u32 	[%rd5], %r49;
$L__BB1_22:
	add.s32 	%r49, %r49, 1;
	add.s64 	%rd26, %rd26, 4;
	add.s32 	%r48, %r48, %r25;
	add.s32 	%r47, %r47, 1;
	setp.ne.s32 	%p16, %r47, 0;
	@%p16 bra 	$L__BB1_19;
$L__BB1_23:
	ret;

}


// ===== COMPILED SASS (sm_100) =====

	.target	sm_100

	.elftype	@"ET_EXEC"


//--------------------- .note.nv.tkinfo           --------------------------
	.section	.note.nv.tkinfo,"",@"SHT_NOTE"
	.sectionflags	@"SHF_NOTE_NV_TKINFO"
	.tkinfo
        /*0018*/ 	.word	0x00000002
        /*0030*/ 	.string	""
        /*0030*/ 	.string	"ptxas"
        /*0030*/ 	.string	"Cuda compilation tools, release 13.0, V13.0.88"
        /*0030*/ 	.string	"Build cuda_13.0.r13.0/compiler.36424714_0"
        /*0030*/ 	.string	"-arch sm_100 -m 64 "



//--------------------- .note.nv.cuinfo           --------------------------
	.section	.note.nv.cuinfo,"",@"SHT_NOTE"
	.sectionflags	@"SHF_NOTE_NV_CUINFO"
        /*0018*/ 	.short	0x0002
        /*001a*/ 	.short	0x0064
        /*001c*/ 	.short	0x0082
	.zero		2


//--------------------- .nv.info                  --------------------------
	.section	.nv.info,"",@"SHT_CUDA_INFO"
	.align	4


	//----- nvinfo : EIATTR_REGCOUNT
	.align		4
        /*0000*/ 	.byte	0x04, 0x2f
        /*0002*/ 	.short	(.L_1 - .L_0)
	.align		4
.L_0:
        /*0004*/ 	.word	index@(_Z13relax_initialPiS_Pbi)
        /*0008*/ 	.word	0x0000000a


	//----- nvinfo : EIATTR_FRAME_SIZE
	.align		4
.L_1:
        /*000c*/ 	.byte	0x04, 0x11
        /*000e*/ 	.short	(.L_3 - .L_2)
	.align		4
.L_2:
        /*0010*/ 	.word	index@(_Z13relax_initialPiS_Pbi)
        /*0014*/ 	.word	0x00000000


	//----- nvinfo : EIATTR_REGCOUNT
	.align		4
.L_3:
        /*0018*/ 	.byte	0x04, 0x2f
        /*001a*/ 	.short	(.L_5 - .L_4)
	.align		4
.L_4:
        /*001c*/ 	.word	index@(_Z2bfiPKiPiPbS1_)
        /*0020*/ 	.word	0x0000001c


	//----- nvinfo : EIATTR_FRAME_SIZE
	.align		4
.L_5:
        /*0024*/ 	.byte	0x04, 0x11
        /*0026*/ 	.short	(.L_7 - .L_6)
	.align		4
.L_6:
        /*0028*/ 	.word	index@(_Z2bfiPKiPiPbS1_)
        /*002c*/ 	.word	0x00000000


	//----- nvinfo : EIATTR_MIN_STACK_SIZE
	.align		4
.L_7:
        /*0030*/ 	.byte	0x04, 0x12
        /*0032*/ 	.short	(.L_9 - .L_8)
	.align		4
.L_8:
        /*0034*/ 	.word	index@(_Z2bfiPKiPiPbS1_)
        /*0038*/ 	.word	0x00000000


	//----- nvinfo : EIATTR_MIN_STACK_SIZE
	.align		4
.L_9:
        /*003c*/ 	.byte	0x04, 0x12
        /*003e*/ 	.short	(.L_11 - .L_10)
	.align		4
.L_10:
        /*0040*/ 	.word	index@(_Z13relax_initialPiS_Pbi)
        /*0044*/ 	.word	0x00000000
.L_11:


//--------------------- .nv.compat                --------------------------
	.section	.nv.compat,"",@"SHT_CUDA_COMPAT_INFO"
	.align	4
        /*0000*/ 	.byte	0x02, 0x09, 0x00, 0x00, 0x02, 0x02, 0x01, 0x00, 0x02, 0x05, 0x05, 0x00, 0x03, 0x07, 0x01, 0x01
        /*0010*/ 	.byte	0x02, 0x03, 0x00, 0x00, 0x02, 0x06, 0x01, 0x00, 0x04, 0x0b, 0x08, 0x00, 0x09, 0x00, 0x00, 0x00
        /*0020*/ 	.byte	0x00, 0x00, 0x00, 0x00


//--------------------- .nv.info._Z2bfiPKiPiPbS1_ --------------------------
	.section	.nv.info._Z2bfiPKiPiPbS1_,"",@"SHT_CUDA_INFO"
	.sectionflags	@""
	.align	4


	//----- nvinfo : EIATTR_CUDA_API_VERSION
	.align		4
        /*0000*/ 	.byte	0x04, 0x37
        /*0002*/ 	.short	(.L_13 - .L_12)
.L_12:
        /*0004*/ 	.word	0x00000082


	//----- nvinfo : EIATTR_KPARAM_INFO
	.align		4
.L_13:
        /*0008*/ 	.byte	0x04, 0x17
        /*000a*/ 	.short	(.L_15 - .L_14)
.L_14:
        /*000c*/ 	.word	0x00000000
        /*0010*/ 	.short	0x0004
        /*0012*/ 	.short	0x0020
        /*0014*/ 	.byte	0x00, 0xf5, 0x21, 0x00


	//----- nvinfo : EIATTR_KPARAM_INFO
	.align		4
.L_15:
        /*0018*/ 	.byte	0x04, 0x17
        /*001a*/ 	.short	(.L_17 - .L_16)
.L_16:
        /*001c*/ 	.word	0x00000000
        /*0020*/ 	.short	0x0003
        /*0022*/ 	.short	0x0018
        /*0024*/ 	.byte	0x00, 0xf5, 0x21, 0x00


	//----- nvinfo : EIATTR_KPARAM_INFO
	.align		4
.L_17:
        /*0028*/ 	.byte	0x04, 0x17
        /*002a*/ 	.short	(.L_19 - .L_18)
.L_18:
        /*002c*/ 	.word	0x00000000
        /*0030*/ 	.short	0x0002
        /*0032*/ 	.short	0x0010
        /*0034*/ 	.byte	0x00, 0xf5, 0x21, 0x00


	//----- nvinfo : EIATTR_KPARAM_INFO
	.align		4
.L_19:
        /*0038*/ 	.byte	0x04, 0x17
        /*003a*/ 	.short	(.L_21 - .L_20)
.L_20:
        /*003c*/ 	.word	0x00000000
        /*0040*/ 	.short	0x0001
        /*0042*/ 	.short	0x0008
        /*0044*/ 	.byte	0x00, 0xf5, 0x21, 0x00


	//----- nvinfo : EIATTR_KPARAM_INFO
	.align		4
.L_21:
        /*0048*/ 	.byte	0x04, 0x17
        /*004a*/ 	.short	(.L_23 - .L_22)
.L_22:
        /*004c*/ 	.word	0x00000000
        /*0050*/ 	.short	0x0000
        /*0052*/ 	.short	0x0000
        /*0054*/ 	.byte	0x00, 0xf0, 0x11, 0x00


	//----- nvinfo : EIATTR_SPARSE_MMA_MASK
	.align		4
.L_23:
        /*0058*/ 	.byte	0x03, 0x50
        /*005a*/ 	.short	0x0000


	//----- nvinfo : EIATTR_MAXREG_COUNT
	.align		4
        /*005c*/ 	.byte	0x03, 0x1b
        /*005e*/ 	.short	0x00ff


	//----- nvinfo : EIATTR_MERCURY_ISA_VERSION
	.align		4
        /*0060*/ 	.byte	0x03, 0x5f
        /*0062*/ 	.short	0x0101


	//----- nvinfo : EIATTR_VRC_CTA_INIT_COUNT
	.align		4
        /*0064*/ 	.byte	0x02, 0x4a
	.zero		1
	.zero		1


	//----- nvinfo : EIATTR_EXIT_INSTR_OFFSETS
	.align		4
        /*0068*/ 	.byte	0x04, 0x1c
        /*006a*/ 	.short	(.L_25 - .L_24)


	//   ....[0]....
.L_24:
        /*006c*/ 	.word	0x00000080


	//   ....[1]....
        /*0070*/ 	.word	0x000000d0


	//   ....[2]....
        /*0074*/ 	.word	0x00000640


	//   ....[3]....
        /*0078*/ 	.word	0x00000850


	//----- nvinfo : EIATTR_CRS_STACK_SIZE
	.align		4
.L_25:
        /*007c*/ 	.byte	0x04, 0x1e
        /*007e*/ 	.short	(.L_27 - .L_26)
.L_26:
        /*0080*/ 	.word	0x00000000


	//----- nvinfo : EIATTR_CBANK_PARAM_SIZE
	.align		4
.L_27:
        /*0084*/ 	.byte	0x03, 0x19
        /*0086*/ 	.short	0x0028


	//----- nvinfo : EIATTR_PARAM_CBANK
	.align		4
        /*0088*/ 	.byte	0x04, 0x0a
        /*008a*/ 	.short	(.L_29 - .L_28)
	.align		4
.L_28:
        /*008c*/ 	.word	index@(.nv.constant0._Z2bfiPKiPiPbS1_)
        /*0090*/ 	.short	0x0380
        /*0092*/ 	.short	0x0028


	//----- nvinfo : EIATTR_SW_WAR
	.align		4
.L_29:
        /*0094*/ 	.byte	0x04, 0x36
        /*0096*/ 	.short	(.L_31 - .L_30)
.L_30:
        /*0098*/ 	.word	0x00000008
.L_31:


//--------------------- .nv.info._Z13relax_initialPiS_Pbi --------------------------
	.section	.nv.info._Z13relax_initialPiS_Pbi,"",@"SHT_CUDA_INFO"
	.sectionflags	@""
	.align	4


	//----- nvinfo : EIATTR_CUDA_API_VERSION
	.align		4
        /*0000*/ 	.byte	0x04, 0x37
        /*0002*/ 	.short	(.L_33 - .L_32)
.L_32:
        /*0004*/ 	.word	0x00000082


	//----- nvinfo : EIATTR_KPARAM_INFO
	.align		4
.L_33:
        /*0008*/ 	.byte	0x04, 0x17
        /*000a*/ 	.short	(.L_35 - .L_34)
.L_34:
        /*000c*/ 	.word	0x00000000
        /*0010*/ 	.short	0x0003
        /*0012*/ 	.short	0x0018
        /*0014*/ 	.byte	0x00, 0xf0, 0x11, 0x00


	//----- nvinfo : EIATTR_KPARAM_INFO
	.align		4
.L_35:
        /*0018*/ 	.byte	0x04, 0x17
        /*001a*/ 	.short	(.L_37 - .L_36)
.L_36:
        /*001c*/ 	.word	0x00000000
        /*0020*/ 	.short	0x0002
        /*0022*/ 	.short	0x0010
        /*0024*/ 	.byte	0x00, 0xf5, 0x21, 0x00


	//----- nvinfo : EIATTR_KPARAM_INFO
	.align		4
.L_37:
        /*0028*/ 	.byte	0x04, 0x17
        /*002a*/ 	.short	(.L_39 - .L_38)
.L_38:
        /*002c*/ 	.word	0x00000000
        /*0030*/ 	.short	0x0001
        /*0032*/ 	.short	0x0008
        /*0034*/ 	.byte	0x00, 0xf5, 0x21, 0x00


	//----- nvinfo : EIATTR_KPARAM_INFO
	.align		4
.L_39:
        /*0038*/ 	.byte	0x04, 0x17
        /*003a*/ 	.short	(.L_41 - .L_40)
.L_40:
        /*003c*/ 	.word	0x00000000
        /*0040*/ 	.short	0x0000
        /*0042*/ 	.short	0x0000
        /*0044*/ 	.byte	0x00, 0xf5, 0x21, 0x00


	//----- nvinfo : EIATTR_SPARSE_MMA_MASK
	.align		4
.L_41:
        /*0048*/ 	.byte	0x03, 0x50
        /*004a*/ 	.short	0x0000


	//----- nvinfo : EIATTR_MAXREG_COUNT
	.align		4
        /*004c*/ 	.byte	0x03, 0x1b
        /*004e*/ 	.short	0x00ff


	//----- nvinfo : EIATTR_NUM_BARRIERS
	.align		4
        /*0050*/ 	.byte	0x02, 0x4c
        /*0052*/ 	.byte	0x01
	.zero		1


	//----- nvinfo : EIATTR_MERCURY_ISA_VERSION
	.align		4
        /*0054*/ 	.byte	0x03, 0x5f
        /*0056*/ 	.short	0x0101


	//----- nvinfo : EIATTR_VRC_CTA_INIT_COUNT
	.align		4
        /*0058*/ 	.byte	0x02, 0x4a
	.zero		1
	.zero		1


	//----- nvinfo : EIATTR_EXIT_INSTR_OFFSETS
	.align		4
        /*005c*/ 	.byte	0x04, 0x1c
        /*005e*/ 	.short	(.L_43 - .L_42)


	//   ....[0]....
.L_42:
        /*0060*/ 	.word	0x000000e0


	//----- nvinfo : EIATTR_CBANK_PARAM_SIZE
	.align		4
.L_43:
        /*0064*/ 	.byte	0x03, 0x19
        /*0066*/ 	.short	0x001c


	//----- nvinfo : EIATTR_PARAM_CBANK
	.align		4
        /*0068*/ 	.byte	0x04, 0x0a
        /*006a*/ 	.short	(.L_45 - .L_44)
	.align		4
.L_44:
        /*006c*/ 	.word	index@(.nv.constant0._Z13relax_initialPiS_Pbi)
        /*0070*/ 	.short	0x0380
        /*0072*/ 	.short	0x001c


	//----- nvinfo : EIATTR_SW_WAR
	.align		4
.L_45:
        /*0074*/ 	.byte	0x04, 0x36
        /*0076*/ 	.short	(.L_47 - .L_46)
.L_46:
        /*0078*/ 	.word	0x00000008
.L_47:


//--------------------- .nv.callgraph             --------------------------
	.section	.nv.callgraph,"",@"SHT_CUDA_CALLGRAPH"
	.align	4
	.sectionentsize	8
	.align		4
        /*0000*/ 	.word	0x00000000
	.align		4
        /*0004*/ 	.word	0xffffffff
	.align		4
        /*0008*/ 	.word	0x00000000
	.align		4
        /*000c*/ 	.word	0xfffffffe
	.align		4
        /*0010*/ 	.word	0x00000000
	.align		4
        /*0014*/ 	.word	0xfffffffd
	.align		4
        /*0018*/ 	.word	0x00000000
	.align		4
        /*001c*/ 	.word	0xfffffffc


//--------------------- .text._Z2bfiPKiPiPbS1_    --------------------------
	.section	.text._Z2bfiPKiPiPbS1_,"ax",@progbits
	.align	128
        .global         _Z2bfiPKiPiPbS1_
        .type           _Z2bfiPKiPiPbS1_,@function
        .size           _Z2bfiPKiPiPbS1_,(.L_x_15 - _Z2bfiPKiPiPbS1_)
        .other          _Z2bfiPKiPiPbS1_,@"STO_CUDA_ENTRY STV_DEFAULT"
_Z2bfiPKiPiPbS1_:
.text._Z2bfiPKiPiPbS1_:
[----:B------:R-:W-:Y:S01]  /*0000*/  LDC R1, c[0x0][0x37c] ;  /* 0x0000df00ff017b82 */ /* 0x000fe20000000800 */
[----:B------:R-:W0:Y:S07]  /*0010*/  S2R R0, SR_TID.X ;  /* 0x0000000000007919 */ /* 0x000e2e0000002100 */
[----:B------:R-:W0:Y:S01]  /*0020*/  S2UR UR4, SR_CTAID.X ;  /* 0x00000000000479c3 */ /* 0x000e220000002500 */
[----:B------:R-:W1:Y:S07]  /*0030*/  LDCU UR5, c[0x0][0x380] ;  /* 0x00007000ff0577ac */ /* 0x000e6e0008000800 */
[----:B------:R-:W0:Y:S01]  /*0040*/  LDC R15, c[0x0][0x360] ;  /* 0x0000d800ff0f7b82 */ /* 0x000e220000000800 */
[----:B-1----:R-:W-:-:S02]  /*0050*/  IMAD.U32 R12, RZ, RZ, UR5 ;  /* 0x00000005ff0c7e24 */ /* 0x002fc4000f8e00ff */
[----:B0-----:R-:W-:-:S05]  /*0060*/  IMAD R15, R15, UR4, R0 ;  /* 0x000000040f0f7c24 */ /* 0x001fca000f8e0200 */
[----:B------:R-:W-:-:S13]  /*0070*/  ISETP.GE.AND P0, PT, R15, R12, PT ;  /* 0x0000000c0f00720c */ /* 0x000fda0003f06270 */
[----:B------:R-:W-:Y:S05]  /*0080*/  @P0 EXIT ;  /* 0x000000000000094d */ /* 0x000fea0003800000 */
[----:B------:R-:W0:Y:S01]  /*0090*/  LDC.64 R2, c[0x0][0x398] ;  /* 0x0000e600ff027b82 */ /* 0x000e220000000a00 */
[----:B------:R-:W0:Y:S01]  /*00a0*/  LDCU.64 UR4, c[0x0][0x358] ;  /* 0x00006b00ff0477ac */ /* 0x000e220008000a00 */
[----:B------:R-:W-:Y:S01]  /*00b0*/  ISETP.GE.AND P0, PT, R12, 0x1, PT ;  /* 0x000000010c00780c */ /* 0x000fe20003f06270 */
[----:B0-----:R0:W-:-:S12]  /*00c0*/  STG.E.U8 desc[UR4][R2.64], RZ ;  /* 0x000000ff02007986 */ /* 0x0011d8000c101104 */
[----:B------:R-:W-:Y:S05]  /*00d0*/  @!P0 EXIT ;  /* 0x000000000000894d */ /* 0x000fea0003800000 */
[----:B0-----:R-:W0:Y:S01]  /*00e0*/  LDC.64 R2, c[0x0][0x3a0] ;  /* 0x0000e800ff027b82 */ /* 0x001e220000000a00 */
[----:B------:R-:W1:Y:S01]  /*00f0*/  LDCU.64 UR6, c[0x0][0x390] ;  /* 0x00007200ff0677ac */ /* 0x000e620008000a00 */
[C---:B------:R-:W-:Y:S01]  /*0100*/  ISETP.GE.U32.AND P0, PT, R12.reuse, 0x4, PT ;  /* 0x000000040c00780c */ /* 0x040fe20003f06070 */
[----:B------:R-:W-:Y:S01]  /*0110*/  IMAD.MOV.U32 R13, RZ, RZ, RZ ;  /* 0x000000ffff0d7224 */ /* 0x000fe200078e00ff */
[----:B------:R-:W-:Y:S02]  /*0120*/  LOP3.LUT R0, R12, 0x3, RZ, 0xc0, !PT ;  /* 0x000000030c007812 */ /* 0x000fe400078ec0ff */
[----:B-1----:R-:W-:Y:S01]  /*0130*/  MOV R11, UR7 ;  /* 0x00000007000b7c02 */ /* 0x002fe20008000f00 */
[----:B------:R-:W-:Y:S02]  /*0140*/  IMAD.U32 R10, RZ, RZ, UR6 ;  /* 0x00000006ff0a7e24 */ /* 0x000fe4000f8e00ff */
[----:B0-----:R-:W-:-:S04]  /*0150*/  IMAD.WIDE R2, R15, 0x4, R2 ;  /* 0x000000040f027825 */ /* 0x001fc800078e0202 */
[----:B------:R-:W-:Y:S02]  /*0160*/  IMAD.WIDE R4, R15, 0x4, R10 ;  /* 0x000000040f047825 */ /* 0x000fe400078e020a */
[----:B------:R-:W-:Y:S05]  /*0170*/  @!P0 BRA `(.L_x_0) ;  /* 0x00000004002c8947 */ /* 0x000fea0003800000 */
[----:B------:R-:W0:Y:S01]  /*0180*/  LDC R14, c[0x0][0x380] ;  /* 0x0000e000ff0e7b82 */ /* 0x000e220000000800 */
[----:B------:R-:W-:Y:S01]  /*0190*/  LOP3.LUT R13, R12, 0x7ffffffc, RZ, 0xc0, !PT ;  /* 0x7ffffffc0c0d7812 */ /* 0x000fe200078ec0ff */
[----:B------:R-:W-:-:S06]  /*01a0*/  IMAD.MOV.U32 R17, RZ, RZ, RZ ;  /* 0x000000ffff117224 */ /* 0x000fcc00078e00ff */
[----:B------:R-:W1:Y:S08]  /*01b0*/  LDC.64 R6, c[0x0][0x388] ;  /* 0x0000e200ff067b82 */ /* 0x000e700000000a00 */
[----:B------:R-:W2:Y:S02]  /*01c0*/  LDC.64 R10, c[0x0][0x390] ;  /* 0x0000e400ff0a7b82 */ /* 0x000ea40000000a00 */
.L_x_9:
[----:B0-----:R-:W-:-:S05]  /*01d0*/  MOV R12, R14 ;  /* 0x0000000e000c7202 */ /* 0x001fca0000000f00 */
[----:B-12---:R-:W-:-:S04]  /*01e0*/  IMAD R21, R17, R12, R15 ;  /* 0x0000000c11157224 */ /* 0x006fc800078e020f */
[----:B-1----:R-:W-:-:S05]  /*01f0*/  IMAD.WIDE R20, R21, 0x4, R6 ;  /* 0x0000000415147825 */ /* 0x002fca00078e0206 */
[----:B------:R-:W3:Y:S01]  /*0200*/  LDG.E R23, desc[UR4][R20.64] ;  /* 0x0000000414177981 */ /* 0x000ee2000c1e1900 */
[----:B------:R-:W-:Y:S01]  /*0210*/  BSSY.RECONVERGENT B0, `(.L_x_1) ;  /* 0x000000e000007945 */ /* 0x000fe20003800200 */
[----:B------:R-:W-:-:S04]  /*0220*/  IMAD.WIDE.U32 R18, R12, 0x4, R20 ;  /* 0x000000040c127825 */ /* 0x000fc800078e0014 */
[----:B--2---:R-:W-:Y:S01]  /*0230*/  IMAD.WIDE.U32 R8, R17, 0x4, R10 ;  /* 0x0000000411087825 */ /* 0x004fe200078e000a */
[----:B---3--:R-:W-:-:S13]  /*0240*/  ISETP.NE.AND P0, PT, R23, 0x7fffffff, PT ;  /* 0x7fffffff1700780c */ /* 0x008fda0003f05270 */
[----:B------:R-:W-:Y:S05]  /*0250*/  @!P0 BRA `(.L_x_2) ;  /* 0x0000000000248947 */ /* 0x000fea0003800000 */
[----:B------:R-:W2:Y:S04]  /*0260*/  LDG.E R20, desc[UR4][R8.64] ;  /* 0x0000000408147981 */ /* 0x000ea8000c1e1900 */
[----:B------:R-:W3:Y:S01]  /*0270*/  LDG.E R16, desc[UR4][R4.64] ;  /* 0x0000000404107981 */ /* 0x000ee2000c1e1900 */
[----:B--2---:R-:W-:-:S05]  /*0280*/  IMAD.IADD R23, R23, 0x1, R20 ;  /* 0x0000000117177824 */ /* 0x004fca00078e0214 */
[----:B---3--:R-:W-:Y:S01]  /*0290*/  ISETP.GT.AND P0, PT, R16, R23, PT ;  /* 0x000000171000720c */ /* 0x008fe20003f04270 */
[----:B------:R-:W-:-:S12]  /*02a0*/  IMAD.MOV.U32 R16, RZ, RZ, 0x1 ;  /* 0x00000001ff107424 */ /* 0x000fd800078e00ff */
[----:B------:R-:W0:Y:S01]  /*02b0*/  @P0 LDC.64 R20, c[0x0][0x398] ;  /* 0x0000e600ff140b82 */ /* 0x000e220000000a00 */
[----:B------:R1:W-:Y:S04]  /*02c0*/  @P0 STG.E desc[UR4][R4.64], R23 ;  /* 0x0000001704000986 */ /* 0x0003e8000c101904 */
[----:B0-----:R1:W-:Y:S04]  /*02d0*/  @P0 STG.E.U8 desc[UR4][R20.64], R16 ;  /* 0x0000001014000986 */ /* 0x0013e8000c101104 */
[----:B------:R1:W-:Y:S02]  /*02e0*/  @P0 STG.E desc[UR4][R2.64], R17 ;  /* 0x0000001102000986 */ /* 0x0003e4000c101904 */
.L_x_2:
[----:B------:R-:W-:Y:S05]  /*02f0*/  BSYNC.RECONVERGENT B0 ;  /* 0x0000000000007941 */ /* 0x000fea0003800200 */
.L_x_1:
[----:B-1----:R-:W2:Y:S01]  /*0300*/  LDG.E R23, desc[UR4][R18.64] ;  /* 0x0000000412177981 */ /* 0x002ea2000c1e1900 */
[----:B------:R-:W-:Y:S01]  /*0310*/  BSSY.RECONVERGENT B0, `(.L_x_3) ;  /* 0x000000e000007945 */ /* 0x000fe20003800200 */
[----:B------:R-:W-:Y:S01]  /*0320*/  IMAD.WIDE.U32 R20, R12, 0x4, R18 ;  /* 0x000000040c147825 */ /* 0x000fe200078e0012 */
[----:B--2---:R-:W-:-:S13]  /*0330*/  ISETP.NE.AND P0, PT, R23, 0x7fffffff, PT ;  /* 0x7fffffff1700780c */ /* 0x004fda0003f05270 */
[----:B------:R-:W-:Y:S05]  /*0340*/  @!P0 BRA `(.L_x_4) ;  /* 0x0000000000288947 */ /* 0x000fea0003800000 */
[----:B------:R-:W2:Y:S04]  /*0350*/  LDG.E R18, desc[UR4][R8.64+0x4] ;  /* 0x0000040408127981 */ /* 0x000ea8000c1e1900 */
[----:B------:R-:W3:Y:S01]  /*0360*/  LDG.E R16, desc[UR4][R4.64] ;  /* 0x0000000404107981 */ /* 0x000ee2000c1e1900 */
[----:B--2---:R-:W-:-:S04]  /*0370*/  IADD3 R25, PT, PT, R23, R18, RZ ;  /* 0x0000001217197210 */ /* 0x004fc80007ffe0ff */
[----:B---3--:R-:W-:Y:S01]  /*0380*/  ISETP.GT.AND P0, PT, R16, R25, PT ;  /* 0x000000191000720c */ /* 0x008fe20003f04270 */
[----:B------:R-:W-:-:S12]  /*0390*/  IMAD.MOV.U32 R16, RZ, RZ, 0x1 ;  /* 0x00000001ff107424 */ /* 0x000fd800078e00ff */
[----:B------:R-:W0:Y:S01]  /*03a0*/  @P0 LDC.64 R18, c[0x0][0x398] ;  /* 0x0000e600ff120b82 */ /* 0x000e220000000a00 */
[----:B------:R-:W-:Y:S01]  /*03b0*/  @P0 VIADD R23, R17, 0x1 ;  /* 0x0000000111170836 */ /* 0x000fe20000000000 */
[----:B------:R1:W-:Y:S04]  /*03c0*/  @P0 STG.E desc[UR4][R4.64], R25 ;  /* 0x0000001904000986 */ /* 0x0003e8000c101904 */
[----:B0-----:R1:W-:Y:S04]  /*03d0*/  @P0 STG.E.U8 desc[UR4][R18.64], R16 ;  /* 0x0000001012000986 */ /* 0x0013e8000c101104 */
[----:B------:R1:W-:Y:S02]  /*03e0*/  @P0 STG.E desc[UR4][R2.64], R23 ;  /* 0x0000001702000986 */ /* 0x0003e4000c101904 */
.L_x_4:
[----:B------:R-:W-:Y:S05]  /*03f0*/  BSYNC.RECONVERGENT B0 ;  /* 0x0000000000007941 */ /* 0x000fea0003800200 */
.L_x_3:
        /* <DEDUP_REMOVED lines=15> */
.L_x_6:
[----:B------:R-:W-:Y:S05]  /*04f0*/  BSYNC.RECONVERGENT B0 ;  /* 0x0000000000007941 */ /* 0x000fea0003800200 */
.L_x_5:
[----:B------:R-:W2:Y:S01]  /*0500*/  LDG.E R19, desc[UR4][R18.64] ;  /* 0x0000000412137981 */ /* 0x000ea2000c1e1900 */
[----:B------:R-:W-:Y:S01]  /*0510*/  BSSY.RECONVERGENT B0, `(.L_x_7) ;  /* 0x000000e000007945 */ /* 0x000fe20003800200 */
[----:B--2---:R-:W-:-:S13]  /*0520*/  ISETP.NE.AND P0, PT, R19, 0x7fffffff, PT ;  /* 0x7fffffff1300780c */ /* 0x004fda0003f05270 */
[----:B------:R-:W-:Y:S05]  /*0530*/  @!P0 BRA `(.L_x_8) ;  /* 0x00000000002c8947 */ /* 0x000fea0003800000 */
[----:B------:R-:W2:Y:S04]  /*0540*/  LDG.E R8, desc[UR4][R8.64+0xc] ;  /* 0x00000c0408087981 */ /* 0x000ea8000c1e1900 */
[----:B-1----:R-:W3:Y:S01]  /*0550*/  LDG.E R16, desc[UR4][R4.64] ;  /* 0x0000000404107981 */ /* 0x002ee2000c1e1900 */
[----:B--2---:R-:W-:-:S04]  /*0560*/  IADD3 R23, PT, PT, R19, R8, RZ ;  /* 0x0000000813177210 */ /* 0x004fc80007ffe0ff */
[----:B---3--:R-:W-:Y:S01]  /*0570*/  ISETP.GT.AND P0, PT, R16, R23, PT ;  /* 0x000000171000720c */ /* 0x008fe20003f04270 */
[----:B------:R-:W-:-:S12]  /*0580*/  IMAD.MOV.U32 R16, RZ, RZ, 0x1 ;  /* 0x00000001ff107424 */ /* 0x000fd800078e00ff */
[----:B------:R-:W0:Y:S01]  /*0590*/  @P0 LDC.64 R18, c[0x0][0x398] ;  /* 0x0000e600ff120b82 */ /* 0x000e220000000a00 */
[----:B------:R-:W-:Y:S01]  /*05a0*/  @P0 PRMT R9, R16, 0x7610, R9 ;  /* 0x0000761010090816 */ /* 0x000fe20000000009 */
[----:B------:R-:W-:Y:S01]  /*05b0*/  @P0 VIADD R21, R17, 0x3 ;  /* 0x0000000311150836 */ /* 0x000fe20000000000 */
[----:B------:R2:W-:Y:S04]  /*05c0*/  @P0 STG.E desc[UR4][R4.64], R23 ;  /* 0x0000001704000986 */ /* 0x0005e8000c101904 */
[----:B0-----:R2:W-:Y:S04]  /*05d0*/  @P0 STG.E.U8 desc[UR4][R18.64], R9 ;  /* 0x0000000912000986 */ /* 0x0015e8000c101104 */
[----:B------:R2:W-:Y:S02]  /*05e0*/  @P0 STG.E desc[UR4][R2.64], R21 ;  /* 0x0000001502000986 */ /* 0x0005e4000c101904 */
.L_x_8:
[----:B------:R-:W-:Y:S05]  /*05f0*/  BSYNC.RECONVERGENT B0 ;  /* 0x0000000000007941 */ /* 0x000fea0003800200 */
.L_x_7:
[----:B------:R-:W-:-:S04]  /*0600*/  IADD3 R17, PT, PT, R17, 0x4, RZ ;  /* 0x0000000411117810 */ /* 0x000fc80007ffe0ff */
[----:B------:R-:W-:-:S13]  /*0610*/  ISETP.NE.AND P0, PT, R17, R13, PT ;  /* 0x0000000d1100720c */ /* 0x000fda0003f05270 */
[----:B------:R-:W-:Y:S05]  /*0620*/  @P0 BRA `(.L_x_9) ;  /* 0xfffffff800e80947 */ /* 0x000fea000383ffff */
.L_x_0:
[----:B------:R-:W-:-:S13]  /*0630*/  ISETP.NE.AND P0, PT, R0, RZ, PT ;  /* 0x000000ff0000720c */ /* 0x000fda0003f05270 */
[----:B------:R-:W-:Y:S05]  /*0640*/  @!P0 EXIT ;  /* 0x000000000000894d */ /* 0x000fea0003800000 */
[----:B------:R-:W0:Y:S01]  /*0650*/  LDC.64 R6, c[0x0][0x388] ;  /* 0x0000e200ff067b82 */ /* 0x000e220000000a00 */
[C---:B------:R-:W-:Y:S01]  /*0660*/  IMAD.WIDE.U32 R10, R13.reuse, 0x4, R10 ;  /* 0x000000040d0a7825 */ /* 0x040fe200078e000a */
[----:B------:R-:W-:Y:S01]  /*0670*/  IADD3 R0, PT, PT, -R0, RZ, RZ ;  /* 0x000000ff00007210 */ /* 0x000fe20007ffe1ff */
[----:B------:R-:W3:Y:S02]  /*0680*/  LDCU UR6, c[0x0][0x380] ;  /* 0x00007000ff0677ac */ /* 0x000ee40008000800 */
[----:B------:R-:W-:Y:S02]  /*0690*/  IMAD R15, R13, R12, R15 ;  /* 0x0000000c0d0f7224 */ /* 0x000fe400078e020f */
[----:B------:R-:W-:Y:S02]  /*06a0*/  IMAD.MOV.U32 R12, RZ, RZ, R10 ;  /* 0x000000ffff0c7224 */ /* 0x000fe400078e000a */
[----:B------:R-:W-:-:S07]  /*06b0*/  IMAD.MOV.U32 R17, RZ, RZ, R11 ;  /* 0x000000ffff117224 */ /* 0x000fce00078e000b */
.L_x_12:
[----:B0-2---:R-:W-:-:S05]  /*06c0*/  IMAD.WIDE R8, R15, 0x4, R6 ;  /* 0x000000040f087825 */ /* 0x005fca00078e0206 */
[----:B------:R-:W2:Y:S01]  /*06d0*/  LDG.E R11, desc[UR4][R8.64] ;  /* 0x00000004080b7981 */ /* 0x000ea2000c1e1900 */
[----:B------:R-:W-:Y:S01]  /*06e0*/  VIADD R0, R0, 0x1 ;  /* 0x0000000100007836 */ /* 0x000fe20000000000 */
[----:B------:R-:W-:Y:S04]  /*06f0*/  BSSY.RECONVERGENT B0, `(.L_x_10) ;  /* 0x0000010000007945 */ /* 0x000fe80003800200 */
[----:B------:R-:W-:Y:S02]  /*0700*/  ISETP.NE.AND P0, PT, R0, RZ, PT ;  /* 0x000000ff0000720c */ /* 0x000fe40003f05270 */
[----:B--2---:R-:W-:-:S13]  /*0710*/  ISETP.NE.AND P1, PT, R11, 0x7fffffff, PT ;  /* 0x7fffffff0b00780c */ /* 0x004fda0003f25270 */
[----:B------:R-:W-:Y:S05]  /*0720*/  @!P1 BRA `(.L_x_11) ;  /* 0x0000000000309947 */ /* 0x000fea0003800000 */
[----:B------:R-:W-:Y:S01]  /*0730*/  MOV R8, R12 ;  /* 0x0000000c00087202 */ /* 0x000fe20000000f00 */
[----:B------:R-:W-:Y:S01]  /*0740*/  IMAD.MOV.U32 R9, RZ, RZ, R17 ;  /* 0x000000ffff097224 */ /* 0x000fe200078e0011 */
[----:B------:R-:W2:Y:S04]  /*0750*/  LDG.E R10, desc[UR4][R4.64] ;  /* 0x00000004040a7981 */ /* 0x000ea8000c1e1900 */
[----:B------:R-:W4:Y:S01]  /*0760*/  LDG.E R8, desc[UR4][R8.64] ;  /* 0x0000000408087981 */ /* 0x000f22000c1e1900 */
[----:B------:R-:W-:Y:S01]  /*0770*/  IMAD.MOV.U32 R14, RZ, RZ, 0x1 ;  /* 0x00000001ff0e7424 */ /* 0x000fe200078e00ff */
[----:B----4-:R-:W-:-:S04]  /*0780*/  IADD3 R19, PT, PT, R11, R8, RZ ;  /* 0x000000080b137210 */ /* 0x010fc80007ffe0ff */
[----:B--2---:R-:W-:-:S13]  /*0790*/  ISETP.GT.AND P1, PT, R10, R19, PT ;  /* 0x000000130a00720c */ /* 0x004fda0003f24270 */
[----:B------:R-:W0:Y:S01]  /*07a0*/  @P1 LDC.64 R10, c[0x0][0x398] ;  /* 0x0000e600ff0a1b82 */ /* 0x000e220000000a00 */
[----:B------:R-:W-:Y:S01]  /*07b0*/  @P1 PRMT R9, R14, 0x7610, R9 ;  /* 0x000076100e091816 */ /* 0x000fe20000000009 */
[----:B------:R2:W-:Y:S04]  /*07c0*/  @P1 STG.E desc[UR4][R4.64], R19 ;  /* 0x0000001304001986 */ /* 0x0005e8000c101904 */
[----:B0-----:R2:W-:Y:S04]  /*07d0*/  @P1 STG.E.U8 desc[UR4][R10.64], R9 ;  /* 0x000000090a001986 */ /* 0x0015e8000c101104 */
[----:B------:R2:W-:Y:S02]  /*07e0*/  @P1 STG.E desc[UR4][R2.64], R13 ;  /* 0x0000000d02001986 */ /* 0x0005e4000c101904 */
.L_x_11:
[----:B---3--:R-:W-:Y:S05]  /*07f0*/  BSYNC.RECONVERGENT B0 ;  /* 0x0000000000007941 */ /* 0x008fea0003800200 */
.L_x_10:
[----:B------:R-:W-:Y:S01]  /*0800*/  IADD3 R12, P1, PT, R12, 0x4, RZ ;  /* 0x000000040c0c7810 */ /* 0x000fe20007f3e0ff */
[----:B--2---:R-:W-:Y:S01]  /*0810*/  VIADD R13, R13, 0x1 ;  /* 0x000000010d0d7836 */ /* 0x004fe20000000000 */
[----:B------:R-:W-:Y:S02]  /*0820*/  IADD3 R15, PT, PT, R15, UR6, RZ ;  /* 0x000000060f0f7c10 */ /* 0x000fe4000fffe0ff */
[----:B------:R-:W-:Y:S01]  /*0830*/  IADD3.X R17, PT, PT, RZ, R17, RZ, P1, !PT ;  /* 0x00000011ff117210 */ /* 0x000fe20000ffe4ff */
[----:B------:R-:W-:Y:S08]  /*0840*/  @P0 BRA `(.L_x_12) ;  /* 0xfffffffc009c0947 */ /* 0x000ff0000383ffff */
[----:B------:R-:W-:Y:S05]  /*0850*/  EXIT ;  /* 0x000000000000794d */ /* 0x000fea0003800000 */
.L_x_13:
[----:B------:R-:W-:-:S00]  /*0860*/  BRA `(.L_x_13) ;  /* 0xfffffffc00fc7947 */ /* 0x000fc0000383ffff */
[----:B------:R-:W-:-:S00]  /*0870*/  NOP ;  /* 0x0000000000007918 */ /* 0x000fc00000000000 */
        /* <DEDUP_REMOVED lines=8> */
.L_x_15:


//--------------------- .text._Z13relax_initialPiS_Pbi --------------------------
	.section	.text._Z13relax_initialPiS_Pbi,"ax",@progbits
	.align	128
        .global         _Z13relax_initialPiS_Pbi
        .type           _Z13relax_initialPiS_Pbi,@function
        .size           _Z13relax_initialPiS_Pbi,(.L_x_16 - _Z13relax_initialPiS_Pbi)
        .other          _Z13relax_initialPiS_Pbi,@"STO_CUDA_ENTRY STV_DEFAULT"
_Z13relax_initialPiS_Pbi:
.text._Z13relax_initialPiS_Pbi:
[----:B------:R-:W-:Y:S01]  /*0000*/  LDC R1, c[0x0][0x37c] ;  /* 0x0000df00ff017b82 */ /* 0x000fe20000000800 */
[----:B------:R-:W0:Y:S07]  /*0010*/  S2R R0, SR_TID.X ;  /* 0x0000000000007919 */ /* 0x000e2e0000002100 */
[----:B------:R-:W0:Y:S08]  /*0020*/  S2UR UR4, SR_CTAID.X ;  /* 0x00000000000479c3 */ /* 0x000e300000002500 */
[----:B------:R-:W0:Y:S08]  /*0030*/  LDC R5, c[0x0][0x360] ;  /* 0x0000d800ff057b82 */ /* 0x000e300000000800 */
[----:B------:R-:W1:Y:S01]  /*0040*/  LDC.64 R2, c[0x0][0x380] ;  /* 0x0000e000ff027b82 */ /* 0x000e620000000a00 */
[----:B0-----:R-:W-:Y:S01]  /*0050*/  IMAD R5, R5, UR4, R0 ;  /* 0x0000000405057c24 */ /* 0x001fe2000f8e0200 */
[----:B------:R-:W0:Y:S04]  /*0060*/  LDCU.64 UR4, c[0x0][0x358] ;  /* 0x00006b00ff0477ac */ /* 0x000e280008000a00 */
[C---:B------:R-:W-:Y:S01]  /*0070*/  ISETP.NE.AND P0, PT, R5.reuse, RZ, PT ;  /* 0x000000ff0500720c */ /* 0x040fe20003f05270 */
[----:B-1----:R-:W-:Y:S01]  /*0080*/  IMAD.WIDE R2, R5, 0x4, R2 ;  /* 0x0000000405027825 */ /* 0x002fe200078e0202 */
[----:B------:R-:W-:-:S11]  /*0090*/  MOV R5, 0x7fffffff ;  /* 0x7fffffff00057802 */ /* 0x000fd60000000f00 */
[----:B------:R-:W1:Y:S01]  /*00a0*/  @!P0 LDC.64 R6, c[0x0][0x380] ;  /* 0x0000e000ff068b82 */ /* 0x000e620000000a00 */
[----:B0-----:R-:W-:Y:S04]  /*00b0*/  STG.E desc[UR4][R2.64], R5 ;  /* 0x0000000502007986 */ /* 0x001fe8000c101904 */
[----:B-1----:R-:W-:Y:S03]  /*00c0*/  @!P0 STG.E desc[UR4][R6.64], RZ ;  /* 0x000000ff06008986 */ /* 0x002fe6000c101904 */
[----:B------:R-:W-:Y:S06]  /*00d0*/  BAR.SYNC.DEFER_BLOCKING 0x0 ;  /* 0x0000000000007b1d */ /* 0x000fec0000010000 */
[----:B------:R-:W-:Y:S05]  /*00e0*/  EXIT ;  /* 0x000000000000794d */ /* 0x000fea0003800000 */
.L_x_14:
        /* <DEDUP_REMOVED lines=9> */
.L_x_16:


//--------------------- .nv.shared.reserved.0     --------------------------
	.section	.nv.shared.reserved.0,"aw",@nobits
	.weak		__nv_reservedSMEM_offset_0_alias
	.size		__nv_reservedSMEM_offset_0_alias, 0, 64
	.other		__nv_reservedSMEM_offset_0_alias,@"STO_CUDA_RESERVED_SHARED STV_DEFAULT"
__nv_reservedSMEM_offset_0_alias:
	.zero		0
	.zero		64


//--------------------- .nv.constant0._Z2bfiPKiPiPbS1_ --------------------------
	.section	.nv.constant0._Z2bfiPKiPiPbS1_,"a",@progbits
	.sectionflags	@""
	.align	4
.nv.constant0._Z2bfiPKiPiPbS1_:
	.zero		936


//--------------------- .nv.constant0._Z13relax_initialPiS_Pbi --------------------------
	.section	.nv.constant0._Z13relax_initialPiS_Pbi,"a",@progbits
	.sectionflags	@""
	.align	4
.nv.constant0._Z13relax_initialPiS_Pbi:
	.zero		924


//--------------------- SYMBOLS --------------------------

	.type		.nv.reservedSmem.offset0,@object
	.size		.nv.reservedSmem.offset0,0x4
